	.headerflags	@"EF_CUDA_TEXMODE_UNIFIED EF_CUDA_64BIT_ADDRESS EF_CUDA_ACCELERATORS EF_CUDA_SM90 EF_CUDA_VIRTUAL_SM(EF_CUDA_SM90)"
	.elftype	@"ET_EXEC"


//--------------------- .nv.info                  --------------------------
	.section	.nv.info,"",@"SHT_CUDA_INFO"
	.align	4


	//----- nvinfo : EIATTR_REGCOUNT
	.align		4
        /*0000*/ 	.byte	0x04, 0x2f
        /*0002*/ 	.short	(.L_3 - .L_2)
	.align		4
.L_2:
        /*0004*/ 	.word	index@(triton_poi_fused__native_batch_norm_legit_no_training_relu_5)
        /*0008*/ 	.word	0x00000026


	//----- nvinfo : EIATTR_MIN_STACK_SIZE
	.align		4
.L_3:
        /*000c*/ 	.byte	0x04, 0x12
        /*000e*/ 	.short	(.L_5 - .L_4)
	.align		4
.L_4:
        /*0010*/ 	.word	index@(triton_poi_fused__native_batch_norm_legit_no_training_relu_5)
        /*0014*/ 	.word	0x00000000


	//----- nvinfo : EIATTR_FRAME_SIZE
	.align		4
.L_5:
        /*0018*/ 	.byte	0x04, 0x11
        /*001a*/ 	.short	(.L_7 - .L_6)
	.align		4
.L_6:
        /*001c*/ 	.word	index@(triton_poi_fused__native_batch_norm_legit_no_training_relu_5)
        /*0020*/ 	.word	0x00000000


	//----- nvinfo : EIATTR_MIN_STACK_SIZE
	.align		4
.L_7:
        /*0024*/ 	.byte	0x04, 0x12
        /*0026*/ 	.short	(.L_9 - .L_8)
	.align		4
.L_8:
        /*0028*/ 	.word	index@(triton_poi_fused__native_batch_norm_legit_no_training_relu_5)
        /*002c*/ 	.word	0x00000000
.L_9:


//--------------------- .nv.info.triton_poi_fused__native_batch_norm_legit_no_training_relu_5 --------------------------
	.section	.nv.info.triton_poi_fused__native_batch_norm_legit_no_training_relu_5,"",@"SHT_CUDA_INFO"
	.sectionflags	@""
	.align	4


	//----- nvinfo : EIATTR_CUDA_API_VERSION
	.align		4
        /*0000*/ 	.byte	0x04, 0x37
        /*0002*/ 	.short	(.L_11 - .L_10)
.L_10:
        /*0004*/ 	.word	0x0000007c


	//----- nvinfo : EIATTR_KPARAM_INFO
	.align		4
.L_11:
        /*0008*/ 	.byte	0x04, 0x17
        /*000a*/ 	.short	(.L_13 - .L_12)
.L_12:
        /*000c*/ 	.word	0x00000000
        /*0010*/ 	.short	0x0006
        /*0012*/ 	.short	0x0030
        /*0014*/ 	.byte	0x00, 0xf0, 0x11, 0x00


	//----- nvinfo : EIATTR_KPARAM_INFO
	.align		4
.L_13:
        /*0018*/ 	.byte	0x04, 0x17
        /*001a*/ 	.short	(.L_15 - .L_14)
.L_14:
        /*001c*/ 	.word	0x00000000
        /*0020*/ 	.short	0x0005
        /*0022*/ 	.short	0x0028
        /*0024*/ 	.byte	0x00, 0xf4, 0x21, 0x00


	//----- nvinfo : EIATTR_KPARAM_INFO
	.align		4
.L_15:
        /*0028*/ 	.byte	0x04, 0x17
        /*002a*/ 	.short	(.L_17 - .L_16)
.L_16:
        /*002c*/ 	.word	0x00000000
        /*0030*/ 	.short	0x0004
        /*0032*/ 	.short	0x0020
        /*0034*/ 	.byte	0x00, 0xf4, 0x21, 0x00


	//----- nvinfo : EIATTR_KPARAM_INFO
	.align		4
.L_17:
        /*0038*/ 	.byte	0x04, 0x17
        /*003a*/ 	.short	(.L_19 - .L_18)
.L_18:
        /*003c*/ 	.word	0x00000000
        /*0040*/ 	.short	0x0003
        /*0042*/ 	.short	0x0018
        /*0044*/ 	.byte	0x00, 0xf4, 0x21, 0x00


	//----- nvinfo : EIATTR_KPARAM_INFO
	.align		4
.L_19:
        /*0048*/ 	.byte	0x04, 0x17
        /*004a*/ 	.short	(.L_21 - .L_20)
.L_20:
        /*004c*/ 	.word	0x00000000
        /*0050*/ 	.short	0x0002
        /*0052*/ 	.short	0x0010
        /*0054*/ 	.byte	0x00, 0xf4, 0x21, 0x00


	//----- nvinfo : EIATTR_KPARAM_INFO
	.align		4
.L_21:
        /*0058*/ 	.byte	0x04, 0x17
        /*005a*/ 	.short	(.L_23 - .L_22)
.L_22:
        /*005c*/ 	.word	0x00000000
        /*0060*/ 	.short	0x0001
        /*0062*/ 	.short	0x0008
        /*0064*/ 	.byte	0x00, 0xf4, 0x21, 0x00


	//----- nvinfo : EIATTR_KPARAM_INFO
	.align		4
.L_23:
        /*0068*/ 	.byte	0x04, 0x17
        /*006a*/ 	.short	(.L_25 - .L_24)
.L_24:
        /*006c*/ 	.word	0x00000000
        /*0070*/ 	.short	0x0000
        /*0072*/ 	.short	0x0000
        /*0074*/ 	.byte	0x00, 0xf4, 0x21, 0x00


	//----- nvinfo : EIATTR_SPARSE_MMA_MASK
	.align		4
.L_25:
        /*0078*/ 	.byte	0x03, 0x50
        /*007a*/ 	.short	0x0000


	//----- nvinfo : EIATTR_MAXREG_COUNT
	.align		4
        /*007c*/ 	.byte	0x03, 0x1b
        /*007e*/ 	.short	0x00ff


	//----- nvinfo : EIATTR_EXIT_INSTR_OFFSETS
	.align		4
        /*0080*/ 	.byte	0x04, 0x1c
        /*0082*/ 	.short	(.L_27 - .L_26)


	//   ....[0]....
.L_26:
        /*0084*/ 	.word	0x00000a50


	//----- nvinfo : EIATTR_REQNTID
	.align		4
.L_27:
        /*0088*/ 	.byte	0x04, 0x10
        /*008a*/ 	.short	(.L_29 - .L_28)
.L_28:
        /*008c*/ 	.word	0x00000080
        /*0090*/ 	.word	0x00000001
        /*0094*/ 	.word	0x00000001


	//----- nvinfo : EIATTR_CBANK_PARAM_SIZE
	.align		4
.L_29:
        /*0098*/ 	.byte	0x03, 0x19
        /*009a*/ 	.short	0x0034


	//----- nvinfo : EIATTR_PARAM_CBANK
	.align		4
        /*009c*/ 	.byte	0x04, 0x0a
        /*009e*/ 	.short	(.L_31 - .L_30)
	.align		4
.L_30:
        /*00a0*/ 	.word	index@(.nv.constant0.triton_poi_fused__native_batch_norm_legit_no_training_relu_5)
        /*00a4*/ 	.short	0x0210
        /*00a6*/ 	.short	0x0034


	//----- nvinfo : EIATTR_SW_WAR
	.align		4
.L_31:
        /*00a8*/ 	.byte	0x04, 0x36
        /*00aa*/ 	.short	(.L_33 - .L_32)
.L_32:
        /*00ac*/ 	.word	0x00000008
.L_33:


//--------------------- .nv.callgraph             --------------------------
	.section	.nv.callgraph,"",@"SHT_CUDA_CALLGRAPH"
	.align	4
	.sectionentsize	8
	.align		4
        /*0000*/ 	.word	0x00000000
	.align		4
        /*0004*/ 	.word	0xffffffff
	.align		4
        /*0008*/ 	.word	0x00000000
	.align		4
        /*000c*/ 	.word	0xfffffffe
	.align		4
        /*0010*/ 	.word	0x00000000
	.align		4
        /*0014*/ 	.word	0xfffffffd
	.align		4
        /*0018*/ 	.word	0x00000000
	.align		4
        /*001c*/ 	.word	0xfffffffc


//--------------------- .nv.constant4             --------------------------
	.section	.nv.constant4,"a",@progbits
	.align	8
	.align		8
.nv.constant4:
        /*0000*/ 	.dword	_$_str
	.align		8
        /*0008*/ 	.dword	_$_str_$_2


//--------------------- .text.triton_poi_fused__native_batch_norm_legit_no_training_relu_5 --------------------------
	.section	.text.triton_poi_fused__native_batch_norm_legit_no_training_relu_5,"ax",@progbits
	.align	128
        .global         triton_poi_fused__native_batch_norm_legit_no_training_relu_5
        .type           triton_poi_fused__native_batch_norm_legit_no_training_relu_5,@function
        .size           triton_poi_fused__native_batch_norm_legit_no_training_relu_5,(.L_x_1 - triton_poi_fused__native_batch_norm_legit_no_training_relu_5)
        .other          triton_poi_fused__native_batch_norm_legit_no_training_relu_5,@"STO_CUDA_ENTRY STV_DEFAULT"
triton_poi_fused__native_batch_norm_legit_no_training_relu_5:
.text.triton_poi_fused__native_batch_norm_legit_no_training_relu_5:
[----:B------:R-:W-:Y:S01]  /*0000*/  LDC R1, c[0x0][0x28] ;  /* 0x00000a00ff017b82 */ /* 0x000fe20000000800 */
[----:B------:R-:W1:Y:S07]  /*0010*/  S2R R0, SR_TID.X ;  /* 0x0000000000007919 */ /* 0x000e6e0000002100 */
[----:B------:R-:W2:Y:S01]  /*0020*/  LDC.64 R16, c[0x0][0x220] ;  /* 0x00008800ff107b82 */ /* 0x000ea20000000a00 */
[----:B------:R-:W-:Y:S01]  /*0030*/  ULDC.64 UR4, c[0x0][0x208] ;  /* 0x0000820000047ab9 */ /* 0x000fe20000000a00 */
[----:B------:R-:W3:Y:S06]  /*0040*/  S2R R3, SR_CTAID.X ;  /* 0x0000000000037919 */ /* 0x000eec0000002500 */
[----:B------:R-:W4:Y:S08]  /*0050*/  LDC.64 R20, c[0x0][0x218] ;  /* 0x00008600ff147b82 */ /* 0x000f300000000a00 */
[----:B------:R-:W5:Y:S08]  /*0060*/  LDC.64 R22, c[0x0][0x210] ;  /* 0x00008400ff167b82 */ /* 0x000f700000000a00 */
[----:B------:R-:W5:Y:S01]  /*0070*/  LDC.64 R32, c[0x0][0x230] ;  /* 0x00008c00ff207b82 */ /* 0x000f620000000a00 */
[----:B-1----:R-:W-:-:S04]  /*0080*/  SHF.L.U32 R0, R0, 0x2, RZ ;  /* 0x0000000200007819 */ /* 0x002fc800000006ff */
[----:B------:R-:W-:-:S04]  /*0090*/  LOP3.LUT R0, R0, 0x1fc, RZ, 0xc0, !PT ;  /* 0x000001fc00007812 */ /* 0x000fc800078ec0ff */
[----:B---3--:R-:W-:-:S05]  /*00a0*/  LEA R2, R3, R0, 0xa ;  /* 0x0000000003027211 */ /* 0x008fca00078e50ff */
[----:B------:R-:W-:-:S05]  /*00b0*/  IMAD.HI R0, R2, 0x38e38e39, RZ ;  /* 0x38e38e3902007827 */ /* 0x000fca00078e02ff */
[----:B------:R-:W-:-:S04]  /*00c0*/  SHF.R.U32.HI R3, RZ, 0x1f, R0 ;  /* 0x0000001fff037819 */ /* 0x000fc80000011600 */
[----:B------:R-:W-:-:S05]  /*00d0*/  LEA.HI.SX32 R3, R0, R3, 0x1a ;  /* 0x0000000300037211 */ /* 0x000fca00078fd2ff */
[----:B------:R-:W-:-:S04]  /*00e0*/  IMAD R19, R3, -0x120, R2 ;  /* 0xfffffee003137824 */ /* 0x000fc800078e0202 */
[----:B--2---:R-:W-:-:S06]  /*00f0*/  IMAD.WIDE R12, R19, 0x4, R16 ;  /* 0x00000004130c7825 */ /* 0x004fcc00078e0210 */
[----:B------:R-:W2:Y:S01]  /*0100*/  LDG.E.EL.128 R12, desc[UR4][R12.64] ;  /* 0x000000040c0c7981 */ /* 0x000ea2000c2e1d00 */
[----:B------:R-:W-:Y:S01]  /*0110*/  IADD3 R3, R2, 0x200, RZ ;  /* 0x0000020002037810 */ /* 0x000fe20007ffe0ff */
[----:B----4-:R-:W-:-:S04]  /*0120*/  IMAD.WIDE R8, R19, 0x4, R20 ;  /* 0x0000000413087825 */ /* 0x010fc800078e0214 */
[----:B------:R-:W-:Y:S02]  /*0130*/  IMAD.HI R0, R3, 0x38e38e39, RZ ;  /* 0x38e38e3903007827 */ /* 0x000fe400078e02ff */
[----:B------:R-:W3:Y:S02]  /*0140*/  LDG.E.EL.128 R8, desc[UR4][R8.64] ;  /* 0x0000000408087981 */ /* 0x000ee4000c2e1d00 */
[----:B-----5:R-:W-:Y:S01]  /*0150*/  IMAD.WIDE R22, R2, 0x4, R22 ;  /* 0x0000000402167825 */ /* 0x020fe200078e0216 */
[----:B------:R-:W-:-:S04]  /*0160*/  SHF.R.U32.HI R25, RZ, 0x1f, R0 ;  /* 0x0000001fff197819 */ /* 0x000fc80000011600 */
[----:B------:R-:W3:Y:S01]  /*0170*/  LDG.E.128 R4, desc[UR4][R22.64] ;  /* 0x0000000416047981 */ /* 0x000ee2000c1e1d00 */
[----:B------:R-:W-:-:S03]  /*0180*/  LEA.HI.SX32 R0, R0, R25, 0x1a ;  /* 0x0000001900007211 */ /* 0x000fc600078fd2ff */
[----:B------:R1:W4:Y:S02]  /*0190*/  LDG.E.128 R28, desc[UR4][R22.64+0x800] ;  /* 0x00080004161c7981 */ /* 0x000324000c1e1d00 */
[----:B------:R-:W-:-:S04]  /*01a0*/  IMAD R3, R0, -0x120, R3 ;  /* 0xfffffee000037824 */ /* 0x000fc800078e0203 */
[----:B------:R-:W-:Y:S01]  /*01b0*/  IMAD.WIDE R24, R3, 0x4, R20 ;  /* 0x0000000403187825 */ /* 0x000fe200078e0214 */
[----:B-1----:R-:W1:Y:S05]  /*01c0*/  LDC.64 R22, c[0x0][0x228] ;  /* 0x00008a00ff167b82 */ /* 0x002e6a0000000a00 */
[----:B------:R-:W4:Y:S01]  /*01d0*/  LDG.E.EL.128 R24, desc[UR4][R24.64] ;  /* 0x0000000418187981 */ /* 0x000f22000c2e1d00 */
[----:B------:R-:W-:Y:S01]  /*01e0*/  HFMA2.MMA R0, -RZ, RZ, 1.625, 0 ;  /* 0x3e800000ff007435 */ /* 0x000fe200000001ff */
[----:B-1----:R-:W-:-:S04]  /*01f0*/  IMAD.WIDE R34, R19, 0x4, R22 ;  /* 0x0000000413227825 */ /* 0x002fc800078e0216 */
[----:B--2---:R-:W-:Y:S01]  /*0200*/  FADD R18, R12, 0.0010000000474974513054 ;  /* 0x3a83126f0c127421 */ /* 0x004fe20000000000 */
[----:B------:R-:W-:-:S05]  /*0210*/  FADD R20, R13, 0.0010000000474974513054 ;  /* 0x3a83126f0d147421 */ /* 0x000fca0000000000 */
[----:B------:R-:W1:Y:S01]  /*0220*/  MUFU.SQRT R18, R18 ;  /* 0x0000001200127308 */ /* 0x000e620000002000 */
[----:B------:R-:W-:-:S07]  /*0230*/  FADD R14, R14, 0.0010000000474974513054 ;  /* 0x3a83126f0e0e7421 */ /* 0x000fce0000000000 */
[----:B------:R-:W2:Y:S01]  /*0240*/  MUFU.SQRT R20, R20 ;  /* 0x0000001400147308 */ /* 0x000ea20000002000 */
[----:B------:R-:W-:-:S07]  /*0250*/  FADD R15, R15, 0.0010000000474974513054 ;  /* 0x3a83126f0f0f7421 */ /* 0x000fce0000000000 */
[----:B------:R-:W5:Y:S01]  /*0260*/  MUFU.SQRT R12, R14 ;  /* 0x0000000e000c7308 */ /* 0x000f620000002000 */
[----:B-1----:R-:W-:-:S07]  /*0270*/  FSETP.GT.AND P6, PT, R18, 8.50705917302346158658e+37, PT ;  /* 0x7e8000001200780b */ /* 0x002fce0003fc4000 */
[----:B------:R-:W1:Y:S01]  /*0280*/  MUFU.SQRT R13, R15 ;  /* 0x0000000f000d7308 */ /* 0x000e620000002000 */
[----:B--2---:R-:W-:Y:S02]  /*0290*/  FSETP.GT.AND P5, PT, R20, 8.50705917302346158658e+37, PT ;  /* 0x7e8000001400780b */ /* 0x004fe40003fa4000 */
[----:B------:R-:W-:Y:S02]  /*02a0*/  FSETP.GEU.AND P4, PT, R18, 1.175494350822287508e-38, PT ;  /* 0x008000001200780b */ /* 0x000fe40003f8e000 */
[----:B------:R-:W-:Y:S02]  /*02b0*/  FSETP.GEU.AND P3, PT, R20, 1.175494350822287508e-38, PT ;  /* 0x008000001400780b */ /* 0x000fe40003f6e000 */
[----:B-----5:R-:W-:Y:S01]  /*02c0*/  FSETP.GT.AND P2, PT, R12, 8.50705917302346158658e+37, PT ;  /* 0x7e8000000c00780b */ /* 0x020fe20003f44000 */
[----:B------:R-:W-:Y:S01]  /*02d0*/  @P6 FMUL R18, R18, 0.25 ;  /* 0x3e80000012126820 */ /* 0x000fe20000400000 */
[----:B---3--:R-:W-:Y:S01]  /*02e0*/  FADD R4, R4, -R8 ;  /* 0x8000000804047221 */ /* 0x008fe20000000000 */
[----:B------:R-:W-:-:S02]  /*02f0*/  FSETP.GEU.AND P0, PT, R12, 1.175494350822287508e-38, PT ;  /* 0x008000000c00780b */ /* 0x000fc40003f0e000 */
[----:B------:R-:W-:Y:S02]  /*0300*/  FSEL R8, R0, 1, P6 ;  /* 0x3f80000000087808 */ /* 0x000fe40003000000 */
[----:B------:R-:W-:Y:S01]  /*0310*/  @P5 FMUL R20, R20, 0.25 ;  /* 0x3e80000014145820 */ /* 0x000fe20000400000 */
[C---:B-1----:R-:W-:Y:S01]  /*0320*/  FSETP.GT.AND P1, PT, R13.reuse, 8.50705917302346158658e+37, PT ;  /* 0x7e8000000d00780b */ /* 0x042fe20003f24000 */
[----:B------:R-:W-:Y:S01]  /*0330*/  @!P4 FMUL R18, R18, 16777216 ;  /* 0x4b8000001212c820 */ /* 0x000fe20000400000 */
[----:B------:R-:W-:Y:S01]  /*0340*/  FSETP.GEU.AND P6, PT, R13, 1.175494350822287508e-38, PT ;  /* 0x008000000d00780b */ /* 0x000fe20003fce000 */
[----:B------:R-:W-:Y:S01]  /*0350*/  @!P3 FMUL R20, R20, 16777216 ;  /* 0x4b8000001414b820 */ /* 0x000fe20000400000 */
[----:B------:R-:W-:Y:S02]  /*0360*/  FADD R5, R5, -R9 ;  /* 0x8000000905057221 */ /* 0x000fe40000000000 */
[----:B------:R-:W1:Y:S01]  /*0370*/  MUFU.RCP R9, R18 ;  /* 0x0000001200097308 */ /* 0x000e620000001000 */
[----:B------:R-:W-:Y:S01]  /*0380*/  @P2 FMUL R12, R12, 0.25 ;  /* 0x3e8000000c0c2820 */ /* 0x000fe20000400000 */
[----:B------:R-:W-:-:S06]  /*0390*/  FADD R7, R7, -R11 ;  /* 0x8000000b07077221 */ /* 0x000fcc0000000000 */
[----:B------:R-:W2:Y:S01]  /*03a0*/  MUFU.RCP R20, R20 ;  /* 0x0000001400147308 */ /* 0x000ea20000001000 */
[----:B------:R-:W-:Y:S01]  /*03b0*/  @P1 FMUL R13, R13, 0.25 ;  /* 0x3e8000000d0d1820 */ /* 0x000fe20000400000 */
[----:B------:R-:W-:Y:S01]  /*03c0*/  @!P0 FMUL R12, R12, 16777216 ;  /* 0x4b8000000c0c8820 */ /* 0x000fe20000400000 */
[----:B------:R-:W-:Y:S01]  /*03d0*/  FSEL R11, R0, 1, P5 ;  /* 0x3f800000000b7808 */ /* 0x000fe20002800000 */
[----:B----4-:R-:W-:Y:S01]  /*03e0*/  FADD R29, R29, -R25 ;  /* 0x800000191d1d7221 */ /* 0x010fe20000000000 */
[----:B------:R-:W-:Y:S01]  /*03f0*/  @!P6 FMUL R13, R13, 16777216 ;  /* 0x4b8000000d0de820 */ /* 0x000fe20000400000 */
[----:B------:R-:W-:Y:S01]  /*0400*/  FADD R24, R28, -R24 ;  /* 0x800000181c187221 */ /* 0x000fe20000000000 */
[----:B------:R-:W-:Y:S01]  /*0410*/  @!P4 FMUL R8, R8, 16777216 ;  /* 0x4b8000000808c820 */ /* 0x000fe20000400000 */
[----:B------:R-:W3:Y:S01]  /*0420*/  MUFU.RCP R25, R12 ;  /* 0x0000000c00197308 */ /* 0x000ee20000001000 */
[----:B------:R-:W-:Y:S02]  /*0430*/  @!P3 FMUL R11, R11, 16777216 ;  /* 0x4b8000000b0bb820 */ /* 0x000fe40000400000 */
[----:B-1----:R-:W-:Y:S01]  /*0440*/  FMUL R9, R9, R8 ;  /* 0x0000000809097220 */ /* 0x002fe20000400000 */
[----:B------:R-:W-:-:S04]  /*0450*/  FSEL R8, R0, 1, P2 ;  /* 0x3f80000000087808 */ /* 0x000fc80001000000 */
[----:B------:R-:W1:Y:S01]  /*0460*/  MUFU.RCP R28, R13 ;  /* 0x0000000d001c7308 */ /* 0x000e620000001000 */
[----:B--2---:R-:W-:Y:S01]  /*0470*/  FMUL R18, R20, R11 ;  /* 0x0000000b14127220 */ /* 0x004fe20000400000 */
[----:B------:R-:W-:Y:S01]  /*0480*/  FSEL R11, R0, 1, P1 ;  /* 0x3f800000000b7808 */ /* 0x000fe20000800000 */
[----:B------:R-:W-:Y:S01]  /*0490*/  @!P0 FMUL R8, R8, 16777216 ;  /* 0x4b80000008088820 */ /* 0x000fe20000400000 */
[----:B------:R-:W-:-:S03]  /*04a0*/  FMUL R21, R9, R4 ;  /* 0x0000000409157220 */ /* 0x000fc60000400000 */
[----:B------:R-:W-:Y:S01]  /*04b0*/  @!P6 FMUL R11, R11, 16777216 ;  /* 0x4b8000000b0be820 */ /* 0x000fe20000400000 */
[----:B---3--:R-:W-:Y:S01]  /*04c0*/  FMUL R25, R25, R8 ;  /* 0x0000000819197220 */ /* 0x008fe20000400000 */
[----:B------:R-:W-:Y:S01]  /*04d0*/  FADD R6, R6, -R10 ;  /* 0x8000000a06067221 */ /* 0x000fe20000000000 */
[----:B0-----:R-:W-:-:S04]  /*04e0*/  IMAD.WIDE R8, R19, 0x4, R32 ;  /* 0x0000000413087825 */ /* 0x001fc800078e0220 */
[----:B------:R-:W-:Y:S01]  /*04f0*/  FMUL R18, R18, R5 ;  /* 0x0000000512127220 */ /* 0x000fe20000400000 */
[----:B-1----:R-:W-:Y:S01]  /*0500*/  FMUL R28, R28, R11 ;  /* 0x0000000b1c1c7220 */ /* 0x002fe20000400000 */
[----:B------:R-:W-:Y:S01]  /*0510*/  FMUL R25, R25, R6 ;  /* 0x0000000619197220 */ /* 0x000fe20000400000 */
[----:B------:R-:W2:Y:S02]  /*0520*/  LDG.E.EL.128 R8, desc[UR4][R8.64] ;  /* 0x0000000408087981 */ /* 0x000ea4000c2e1d00 */
[----:B------:R-:W-:Y:S02]  /*0530*/  FMUL R28, R28, R7 ;  /* 0x000000071c1c7220 */ /* 0x000fe40000400000 */
[----:B------:R-:W2:Y:S01]  /*0540*/  LDG.E.EL.128 R4, desc[UR4][R34.64] ;  /* 0x0000000422047981 */ /* 0x000ea2000c2e1d00 */
[----:B------:R-:W-:-:S06]  /*0550*/  IMAD.WIDE R12, R3, 0x4, R16 ;  /* 0x00000004030c7825 */ /* 0x000fcc00078e0210 */
[----:B------:R-:W3:Y:S01]  /*0560*/  LDG.E.EL.128 R12, desc[UR4][R12.64] ;  /* 0x000000040c0c7981 */ /* 0x000ee2000c2e1d00 */
[----:B------:R-:W-:-:S04]  /*0570*/  IMAD.WIDE R16, R3, 0x4, R22 ;  /* 0x0000000403107825 */ /* 0x000fc800078e0216 */
[----:B------:R-:W-:-:S04]  /*0580*/  IMAD.WIDE R22, R3, 0x4, R32 ;  /* 0x0000000403167825 */ /* 0x000fc800078e0220 */
[----:B--2---:R-:W-:Y:S01]  /*0590*/  FFMA R4, R4, R21, R8 ;  /* 0x0000001504047223 */ /* 0x004fe20000000008 */
[----:B------:R-:W-:Y:S01]  /*05a0*/  FFMA R5, R5, R18, R9 ;  /* 0x0000001205057223 */ /* 0x000fe20000000009 */
[----:B------:R-:W2:Y:S04]  /*05b0*/  LDG.E.EL.128 R20, desc[UR4][R22.64] ;  /* 0x0000000416147981 */ /* 0x000ea8000c2e1d00 */
[----:B------:R-:W2:Y:S01]  /*05c0*/  LDG.E.EL.128 R16, desc[UR4][R16.64] ;  /* 0x0000000410107981 */ /* 0x000ea2000c2e1d00 */
[----:B---3--:R-:W-:-:S06]  /*05d0*/  FADD R3, R12, 0.0010000000474974513054 ;  /* 0x3a83126f0c037421 */ /* 0x008fcc0000000000 */
[----:B------:R-:W0:Y:S01]  /*05e0*/  MUFU.SQRT R3, R3 ;  /* 0x0000000300037308 */ /* 0x000e220000002000 */
[----:B------:R-:W-:Y:S01]  /*05f0*/  FADD R13, R13, 0.0010000000474974513054 ;  /* 0x3a83126f0d0d7421 */ /* 0x000fe20000000000 */
[----:B------:R-:W-:Y:S01]  /*0600*/  FADD R14, R14, 0.0010000000474974513054 ;  /* 0x3a83126f0e0e7421 */ /* 0x000fe20000000000 */
[----:B------:R-:W-:Y:S01]  /*0610*/  FADD R15, R15, 0.0010000000474974513054 ;  /* 0x3a83126f0f0f7421 */ /* 0x000fe20000000000 */
[----:B------:R-:W-:Y:S01]  /*0620*/  FFMA R6, R6, R25, R10 ;  /* 0x0000001906067223 */ /* 0x000fe2000000000a */
[----:B------:R-:W-:-:S03]  /*0630*/  FFMA R7, R7, R28, R11 ;  /* 0x0000001c07077223 */ /* 0x000fc6000000000b */
[----:B------:R-:W1:Y:S08]  /*0640*/  MUFU.SQRT R11, R13 ;  /* 0x0000000d000b7308 */ /* 0x000e700000002000 */
[----:B------:R-:W3:Y:S01]  /*0650*/  MUFU.SQRT R12, R14 ;  /* 0x0000000e000c7308 */ /* 0x000ee20000002000 */
[----:B0-----:R-:W-:-:S07]  /*0660*/  FSETP.GT.AND P6, PT, R3, 8.50705917302346158658e+37, PT ;  /* 0x7e8000000300780b */ /* 0x001fce0003fc4000 */
[----:B------:R-:W0:Y:S01]  /*0670*/  MUFU.SQRT R10, R15 ;  /* 0x0000000f000a7308 */ /* 0x000e220000002000 */
[----:B------:R-:W-:Y:S02]  /*0680*/  FSETP.GEU.AND P5, PT, R3, 1.175494350822287508e-38, PT ;  /* 0x008000000300780b */ /* 0x000fe40003fae000 */
[----:B-1----:R-:W-:Y:S02]  /*0690*/  FSETP.GT.AND P4, PT, R11, 8.50705917302346158658e+37, PT ;  /* 0x7e8000000b00780b */ /* 0x002fe40003f84000 */
[----:B---3--:R-:W-:Y:S01]  /*06a0*/  FSETP.GT.AND P2, PT, R12, 8.50705917302346158658e+37, PT ;  /* 0x7e8000000c00780b */ /* 0x008fe20003f44000 */
[----:B------:R-:W-:Y:S01]  /*06b0*/  @P6 FMUL R3, R3, 0.25 ;  /* 0x3e80000003036820 */ /* 0x000fe20000400000 */
[----:B------:R-:W-:Y:S02]  /*06c0*/  FSEL R8, R0, 1, P6 ;  /* 0x3f80000000087808 */ /* 0x000fe40003000000 */
[----:B------:R-:W-:Y:S02]  /*06d0*/  FSETP.GEU.AND P3, PT, R11, 1.175494350822287508e-38, PT ;  /* 0x008000000b00780b */ /* 0x000fe40003f6e000 */
[----:B0-----:R-:W-:-:S02]  /*06e0*/  FSETP.GT.AND P1, PT, R10, 8.50705917302346158658e+37, PT ;  /* 0x7e8000000a00780b */ /* 0x001fc40003f24000 */
[----:B------:R-:W-:Y:S02]  /*06f0*/  FSETP.GEU.AND P0, PT, R12, 1.175494350822287508e-38, PT ;  /* 0x008000000c00780b */ /* 0x000fe40003f0e000 */
[----:B------:R-:W-:Y:S01]  /*0700*/  FSETP.GEU.AND P6, PT, R10, 1.175494350822287508e-38, PT ;  /* 0x008000000a00780b */ /* 0x000fe20003fce000 */
[----:B------:R-:W-:Y:S01]  /*0710*/  @!P5 FMUL R3, R3, 16777216 ;  /* 0x4b8000000303d820 */ /* 0x000fe20000400000 */
[----:B------:R-:W-:Y:S01]  /*0720*/  @P4 FMUL R11, R11, 0.25 ;  /* 0x3e8000000b0b4820 */ /* 0x000fe20000400000 */
[----:B------:R-:W-:-:S04]  /*0730*/  @P2 FMUL R12, R12, 0.25 ;  /* 0x3e8000000c0c2820 */ /* 0x000fc80000400000 */
[----:B------:R-:W0:Y:S02]  /*0740*/  MUFU.RCP R3, R3 ;  /* 0x0000000300037308 */ /* 0x000e240000001000 */
[----:B------:R-:W-:Y:S01]  /*0750*/  @P1 FMUL R10, R10, 0.25 ;  /* 0x3e8000000a0a1820 */ /* 0x000fe20000400000 */
[----:B------:R-:W-:Y:S01]  /*0760*/  @!P3 FMUL R11, R11, 16777216 ;  /* 0x4b8000000b0bb820 */ /* 0x000fe20000400000 */
[----:B------:R-:W-:Y:S02]  /*0770*/  @!P0 FMUL R12, R12, 16777216 ;  /* 0x4b8000000c0c8820 */ /* 0x000fe40000400000 */
[----:B------:R-:W-:Y:S01]  /*0780*/  @!P6 FMUL R10, R10, 16777216 ;  /* 0x4b8000000a0ae820 */ /* 0x000fe20000400000 */
[----:B------:R-:W-:Y:S02]  /*0790*/  @!P5 FMUL R8, R8, 16777216 ;  /* 0x4b8000000808d820 */ /* 0x000fe40000400000 */
[----:B------:R-:W1:Y:S01]  /*07a0*/  MUFU.RCP R11, R11 ;  /* 0x0000000b000b7308 */ /* 0x000e620000001000 */
[----:B------:R-:W-:-:S07]  /*07b0*/  FSEL R14, R0, 1, P4 ;  /* 0x3f800000000e7808 */ /* 0x000fce0002000000 */
[----:B------:R-:W3:Y:S01]  /*07c0*/  MUFU.RCP R12, R12 ;  /* 0x0000000c000c7308 */ /* 0x000ee20000001000 */
[----:B------:R-:W-:-:S07]  /*07d0*/  FSEL R13, R0, 1, P2 ;  /* 0x3f800000000d7808 */ /* 0x000fce0001000000 */
[----:B------:R-:W4:Y:S01]  /*07e0*/  MUFU.RCP R10, R10 ;  /* 0x0000000a000a7308 */ /* 0x000f220000001000 */
[----:B------:R-:W-:Y:S01]  /*07f0*/  FSEL R15, R0, 1, P1 ;  /* 0x3f800000000f7808 */ /* 0x000fe20000800000 */
[----:B0-----:R-:W-:Y:S02]  /*0800*/  FMUL R3, R3, R8 ;  /* 0x0000000803037220 */ /* 0x001fe40000400000 */
[----:B------:R-:W0:Y:S01]  /*0810*/  LDC.64 R8, c[0x0][0x238] ;  /* 0x00008e00ff087b82 */ /* 0x000e220000000a00 */
[----:B------:R-:W-:Y:S01]  /*0820*/  @!P3 FMUL R14, R14, 16777216 ;  /* 0x4b8000000e0eb820 */ /* 0x000fe20000400000 */
[----:B------:R-:W-:Y:S01]  /*0830*/  @!P0 FMUL R13, R13, 16777216 ;  /* 0x4b8000000d0d8820 */ /* 0x000fe20000400000 */
[----:B------:R-:W-:Y:S01]  /*0840*/  @!P6 FMUL R15, R15, 16777216 ;  /* 0x4b8000000f0fe820 */ /* 0x000fe20000400000 */
[----:B------:R-:W-:Y:S01]  /*0850*/  FADD R26, R30, -R26 ;  /* 0x8000001a1e1a7221 */ /* 0x000fe20000000000 */
[----:B------:R-:W-:Y:S01]  /*0860*/  FADD R27, R31, -R27 ;  /* 0x8000001b1f1b7221 */ /* 0x000fe20000000000 */
[----:B-1----:R-:W-:Y:S01]  /*0870*/  FMUL R14, R11, R14 ;  /* 0x0000000e0b0e7220 */ /* 0x002fe20000400000 */
[----:B---3--:R-:W-:Y:S01]  /*0880*/  FMUL R13, R12, R13 ;  /* 0x0000000d0c0d7220 */ /* 0x008fe20000400000 */
[----:B----4-:R-:W-:Y:S01]  /*0890*/  FMUL R0, R10, R15 ;  /* 0x0000000f0a007220 */ /* 0x010fe20000400000 */
[----:B------:R-:W-:Y:S01]  /*08a0*/  FMUL R3, R3, R24 ;  /* 0x0000001803037220 */ /* 0x000fe20000400000 */
[----:B------:R-:W-:Y:S01]  /*08b0*/  FMUL R14, R14, R29 ;  /* 0x0000001d0e0e7220 */ /* 0x000fe20000400000 */
[----:B------:R-:W-:Y:S01]  /*08c0*/  FMUL R13, R13, R26 ;  /* 0x0000001a0d0d7220 */ /* 0x000fe20000400000 */
[----:B------:R-:W-:Y:S01]  /*08d0*/  FMUL R0, R0, R27 ;  /* 0x0000001b00007220 */ /* 0x000fe20000400000 */
[----:B------:R-:W-:-:S02]  /*08e0*/  FSETP.GEU.AND P6, PT, R7, RZ, PT ;  /* 0x000000ff0700720b */ /* 0x000fc40003fce000 */
[----:B------:R-:W-:Y:S02]  /*08f0*/  FSETP.GEU.AND P0, PT, R6, RZ, PT ;  /* 0x000000ff0600720b */ /* 0x000fe40003f0e000 */
[----:B------:R-:W-:Y:S02]  /*0900*/  SEL R7, R7, RZ, P6 ;  /* 0x000000ff07077207 */ /* 0x000fe40003000000 */
[C---:B------:R-:W-:Y:S02]  /*0910*/  FSETP.GEU.AND P1, PT, R5.reuse, RZ, PT ;  /* 0x000000ff0500720b */ /* 0x040fe40003f2e000 */
[----:B------:R-:W-:Y:S01]  /*0920*/  FSETP.GEU.AND P2, PT, R4, RZ, PT ;  /* 0x000000ff0400720b */ /* 0x000fe20003f4e000 */
[----:B0-----:R-:W-:Y:S01]  /*0930*/  IMAD.WIDE R8, R2, 0x4, R8 ;  /* 0x0000000402087825 */ /* 0x001fe200078e0208 */
[----:B------:R-:W-:Y:S02]  /*0940*/  SEL R6, R6, RZ, P0 ;  /* 0x000000ff06067207 */ /* 0x000fe40000000000 */
[----:B------:R-:W-:-:S02]  /*0950*/  SEL R5, R5, RZ, P1 ;  /* 0x000000ff05057207 */ /* 0x000fc40000800000 */
[----:B------:R-:W-:-:S05]  /*0960*/  SEL R4, R4, RZ, P2 ;  /* 0x000000ff04047207 */ /* 0x000fca0001000000 */
[----:B------:R-:W-:Y:S01]  /*0970*/  STG.E.128 desc[UR4][R8.64], R4 ;  /* 0x0000000408007986 */ /* 0x000fe2000c101d04 */
[----:B--2---:R-:W-:Y:S01]  /*0980*/  FFMA R3, R16, R3, R20 ;  /* 0x0000000310037223 */ /* 0x004fe20000000014 */
[----:B------:R-:W-:Y:S01]  /*0990*/  FFMA R14, R17, R14, R21 ;  /* 0x0000000e110e7223 */ /* 0x000fe20000000015 */
[----:B------:R-:W-:Y:S01]  /*09a0*/  FFMA R13, R18, R13, R22 ;  /* 0x0000000d120d7223 */ /* 0x000fe20000000016 */
[----:B------:R-:W-:Y:S02]  /*09b0*/  FFMA R0, R19, R0, R23 ;  /* 0x0000000013007223 */ /* 0x000fe40000000017 */
[----:B------:R-:W-:Y:S02]  /*09c0*/  FSETP.GEU.AND P5, PT, R3, RZ, PT ;  /* 0x000000ff0300720b */ /* 0x000fe40003fae000 */
[----:B------:R-:W-:Y:S02]  /*09d0*/  FSETP.GEU.AND P3, PT, R13, RZ, PT ;  /* 0x000000ff0d00720b */ /* 0x000fe40003f6e000 */
[----:B------:R-:W-:-:S02]  /*09e0*/  FSETP.GEU.AND P4, PT, R14, RZ, PT ;  /* 0x000000ff0e00720b */ /* 0x000fc40003f8e000 */
[----:B------:R-:W-:Y:S02]  /*09f0*/  FSETP.GEU.AND P6, PT, R0, RZ, PT ;  /* 0x000000ff0000720b */ /* 0x000fe40003fce000 */
[----:B------:R-:W-:Y:S02]  /*0a00*/  SEL R18, R13, RZ, P3 ;  /* 0x000000ff0d127207 */ /* 0x000fe40001800000 */
[----:B------:R-:W-:Y:S02]  /*0a10*/  SEL R17, R14, RZ, P4 ;  /* 0x000000ff0e117207 */ /* 0x000fe40002000000 */
[----:B------:R-:W-:Y:S02]  /*0a20*/  SEL R16, R3, RZ, P5 ;  /* 0x000000ff03107207 */ /* 0x000fe40002800000 */
[----:B------:R-:W-:-:S05]  /*0a30*/  SEL R19, R0, RZ, P6 ;  /* 0x000000ff00137207 */ /* 0x000fca0003000000 */
[----:B------:R-:W-:Y:S01]  /*0a40*/  STG.E.128 desc[UR4][R8.64+0x800], R16 ;  /* 0x0008001008007986 */ /* 0x000fe2000c101d04 */
[----:B------:R-:W-:Y:S05]  /*0a50*/  EXIT ;  /* 0x000000000000794d */ /* 0x000fea0003800000 */
.L_x_0:
[----:B------:R-:W-:-:S00]  /*0a60*/  BRA `(.L_x_0) ;  /* 0xfffffffc00fc7947 */ /* 0x000fc0000383ffff */
[----:B------:R-:W-:-:S00]  /*0a70*/  NOP ;  /* 0x0000000000007918 */ /* 0x000fc00000000000 */
        /* <DEDUP_REMOVED lines=8> */
.L_x_1:


//--------------------- .nv.global.init           --------------------------
	.section	.nv.global.init,"aw",@progbits
.nv.global.init:
	.type		_$_str,@object
	.size		_$_str,(_$_str_$_2 - _$_str)
_$_str:
        /*0000*/ 	.byte	0x5f, 0x5f, 0x43, 0x55, 0x44, 0x41, 0x5f, 0x46, 0x54, 0x5a, 0x00
	.type		_$_str_$_2,@object
	.size		_$_str_$_2,(.L_1 - _$_str_$_2)
_$_str_$_2:
        /*000b*/ 	.byte	0x5f, 0x5f, 0x43, 0x55, 0x44, 0x41, 0x5f, 0x50, 0x52, 0x45, 0x43, 0x5f, 0x53, 0x51, 0x52, 0x54
        /*001b*/ 	.byte	0x00
.L_1:


//--------------------- .nv.constant0.triton_poi_fused__native_batch_norm_legit_no_training_relu_5 --------------------------
	.section	.nv.constant0.triton_poi_fused__native_batch_norm_legit_no_training_relu_5,"a",@progbits
	.sectionflags	@""
	.align	4
.nv.constant0.triton_poi_fused__native_batch_norm_legit_no_training_relu_5:
	.zero		580
